//
// Generated by NVIDIA NVVM Compiler
//
// Compiler Build ID: CL-36424714
// Cuda compilation tools, release 13.0, V13.0.88
// Based on NVVM 20.0.0
//

.version 9.0
.target sm_100
.address_size 64

	// .globl	_Z12addArraysGPUPiS_S_

.visible .entry _Z12addArraysGPUPiS_S_(
	.param .u64 .ptr .align 1 _Z12addArraysGPUPiS_S__param_0,
	.param .u64 .ptr .align 1 _Z12addArraysGPUPiS_S__param_1,
	.param .u64 .ptr .align 1 _Z12addArraysGPUPiS_S__param_2
)
{
	.reg .b32 	%r<5>;
	.reg .b64 	%rd<11>;

	ld.param.u64 	%rd1, [_Z12addArraysGPUPiS_S__param_0];
	ld.param.u64 	%rd2, [_Z12addArraysGPUPiS_S__param_1];
	ld.param.u64 	%rd3, [_Z12addArraysGPUPiS_S__param_2];
	cvta.to.global.u64 	%rd4, %rd3;
	cvta.to.global.u64 	%rd5, %rd2;
	cvta.to.global.u64 	%rd6, %rd1;
	mov.u32 	%r1, %tid.x;
	mul.wide.u32 	%rd7, %r1, 4;
	add.s64 	%rd8, %rd6, %rd7;
	ld.global.u32 	%r2, [%rd8];
	add.s64 	%rd9, %rd5, %rd7;
	ld.global.u32 	%r3, [%rd9];
	add.s32 	%r4, %r3, %r2;
	add.s64 	%rd10, %rd4, %rd7;
	st.global.u32 	[%rd10], %r4;
	ret;

}


// ===== COMPILED SASS (sm_100) =====

	.target	sm_100

	.elftype	@"ET_EXEC"


//--------------------- .note.nv.tkinfo           --------------------------
	.section	.note.nv.tkinfo,"",@"SHT_NOTE"
	.sectionflags	@"SHF_NOTE_NV_TKINFO"
	.tkinfo
        /*0018*/ 	.word	0x00000002
        /*0030*/ 	.string	""
        /*0030*/ 	.string	"ptxas"
        /*0030*/ 	.string	"Cuda compilation tools, release 13.0, V13.0.88"
        /*0030*/ 	.string	"Build cuda_13.0.r13.0/compiler.36424714_0"
        /*0030*/ 	.string	"-arch sm_100 -m 64 "



//--------------------- .note.nv.cuinfo           --------------------------
	.section	.note.nv.cuinfo,"",@"SHT_NOTE"
	.sectionflags	@"SHF_NOTE_NV_CUINFO"
        /*0018*/ 	.short	0x0002
        /*001a*/ 	.short	0x0064
        /*001c*/ 	.short	0x0082
	.zero		2


//--------------------- .nv.info                  --------------------------
	.section	.nv.info,"",@"SHT_CUDA_INFO"
	.align	4


	//----- nvinfo : EIATTR_REGCOUNT
	.align		4
        /*0000*/ 	.byte	0x04, 0x2f
        /*0002*/ 	.short	(.L_1 - .L_0)
	.align		4
.L_0:
        /*0004*/ 	.word	index@(_Z12addArraysGPUPiS_S_)
        /*0008*/ 	.word	0x0000000c


	//----- nvinfo : EIATTR_FRAME_SIZE
	.align		4
.L_1:
        /*000c*/ 	.byte	0x04, 0x11
        /*000e*/ 	.short	(.L_3 - .L_2)
	.align		4
.L_2:
        /*0010*/ 	.word	index@(_Z12addArraysGPUPiS_S_)
        /*0014*/ 	.word	0x00000000


	//----- nvinfo : EIATTR_MIN_STACK_SIZE
	.align		4
.L_3:
        /*0018*/ 	.byte	0x04, 0x12
        /*001a*/ 	.short	(.L_5 - .L_4)
	.align		4
.L_4:
        /*001c*/ 	.word	index@(_Z12addArraysGPUPiS_S_)
        /*0020*/ 	.word	0x00000000
.L_5:


//--------------------- .nv.compat                --------------------------
	.section	.nv.compat,"",@"SHT_CUDA_COMPAT_INFO"
	.align	4
        /*0000*/ 	.byte	0x02, 0x09, 0x00, 0x00, 0x02, 0x02, 0x01, 0x00, 0x02, 0x05, 0x05, 0x00, 0x03, 0x07, 0x01, 0x01
        /*0010*/ 	.byte	0x02, 0x03, 0x00, 0x00, 0x02, 0x06, 0x01, 0x00, 0x04, 0x0b, 0x08, 0x00, 0x09, 0x00, 0x00, 0x00
        /*0020*/ 	.byte	0x00, 0x00, 0x00, 0x00


//--------------------- .nv.info._Z12addArraysGPUPiS_S_ --------------------------
	.section	.nv.info._Z12addArraysGPUPiS_S_,"",@"SHT_CUDA_INFO"
	.sectionflags	@""
	.align	4


	//----- nvinfo : EIATTR_CUDA_API_VERSION
	.align		4
        /*0000*/ 	.byte	0x04, 0x37
        /*0002*/ 	.short	(.L_7 - .L_6)
.L_6:
        /*0004*/ 	.word	0x00000082


	//----- nvinfo : EIATTR_KPARAM_INFO
	.align		4
.L_7:
        /*0008*/ 	.byte	0x04, 0x17
        /*000a*/ 	.short	(.L_9 - .L_8)
.L_8:
        /*000c*/ 	.word	0x00000000
        /*0010*/ 	.short	0x0002
        /*0012*/ 	.short	0x0010
        /*0014*/ 	.byte	0x00, 0xf5, 0x21, 0x00


	//----- nvinfo : EIATTR_KPARAM_INFO
	.align		4
.L_9:
        /*0018*/ 	.byte	0x04, 0x17
        /*001a*/ 	.short	(.L_11 - .L_10)
.L_10:
        /*001c*/ 	.word	0x00000000
        /*0020*/ 	.short	0x0001
        /*0022*/ 	.short	0x0008
        /*0024*/ 	.byte	0x00, 0xf5, 0x21, 0x00


	//----- nvinfo : EIATTR_KPARAM_INFO
	.align		4
.L_11:
        /*0028*/ 	.byte	0x04, 0x17
        /*002a*/ 	.short	(.L_13 - .L_12)
.L_12:
        /*002c*/ 	.word	0x00000000
        /*0030*/ 	.short	0x0000
        /*0032*/ 	.short	0x0000
        /*0034*/ 	.byte	0x00, 0xf5, 0x21, 0x00


	//----- nvinfo : EIATTR_SPARSE_MMA_MASK
	.align		4
.L_13:
        /*0038*/ 	.byte	0x03, 0x50
        /*003a*/ 	.short	0x0000


	//----- nvinfo : EIATTR_MAXREG_COUNT
	.align		4
        /*003c*/ 	.byte	0x03, 0x1b
        /*003e*/ 	.short	0x00ff


	//----- nvinfo : EIATTR_MERCURY_ISA_VERSION
	.align		4
        /*0040*/ 	.byte	0x03, 0x5f
        /*0042*/ 	.short	0x0101


	//----- nvinfo : EIATTR_VRC_CTA_INIT_COUNT
	.align		4
        /*0044*/ 	.byte	0x02, 0x4a
	.zero		1
	.zero		1


	//----- nvinfo : EIATTR_EXIT_INSTR_OFFSETS
	.align		4
        /*0048*/ 	.byte	0x04, 0x1c
        /*004a*/ 	.short	(.L_15 - .L_14)


	//   ....[0]....
.L_14:
        /*004c*/ 	.word	0x000000d0


	//----- nvinfo : EIATTR_CBANK_PARAM_SIZE
	.align		4
.L_15:
        /*0050*/ 	.byte	0x03, 0x19
        /*0052*/ 	.short	0x0018


	//----- nvinfo : EIATTR_PARAM_CBANK
	.align		4
        /*0054*/ 	.byte	0x04, 0x0a
        /*0056*/ 	.short	(.L_17 - .L_16)
	.align		4
.L_16:
        /*0058*/ 	.word	index@(.nv.constant0._Z12addArraysGPUPiS_S_)
        /*005c*/ 	.short	0x0380
        /*005e*/ 	.short	0x0018


	//----- nvinfo : EIATTR_SW_WAR
	.align		4
.L_17:
        /*0060*/ 	.byte	0x04, 0x36
        /*0062*/ 	.short	(.L_19 - .L_18)
.L_18:
        /*0064*/ 	.word	0x00000008
.L_19:


//--------------------- .nv.callgraph             --------------------------
	.section	.nv.callgraph,"",@"SHT_CUDA_CALLGRAPH"
	.align	4
	.sectionentsize	8
	.align		4
        /*0000*/ 	.word	0x00000000
	.align		4
        /*0004*/ 	.word	0xffffffff
	.align		4
        /*0008*/ 	.word	0x00000000
	.align		4
        /*000c*/ 	.word	0xfffffffe
	.align		4
        /*0010*/ 	.word	0x00000000
	.align		4
        /*0014*/ 	.word	0xfffffffd
	.align		4
        /*0018*/ 	.word	0x00000000
	.align		4
        /*001c*/ 	.word	0xfffffffc


//--------------------- .text._Z12addArraysGPUPiS_S_ --------------------------
	.section	.text._Z12addArraysGPUPiS_S_,"ax",@progbits
	.align	128
        .global         _Z12addArraysGPUPiS_S_
        .type           _Z12addArraysGPUPiS_S_,@function
        .size           _Z12addArraysGPUPiS_S_,(.L_x_1 - _Z12addArraysGPUPiS_S_)
        .other          _Z12addArraysGPUPiS_S_,@"STO_CUDA_ENTRY STV_DEFAULT"
_Z12addArraysGPUPiS_S_:
.text._Z12addArraysGPUPiS_S_:
[----:B------:R-:W-:Y:S01]  /*0000*/  LDC R1, c[0x0][0x37c] ;  /* 0x0000df00ff017b82 */ /* 0x000fe20000000800 */
[----:B------:R-:W0:Y:S07]  /*0010*/  S2R R9, SR_TID.X ;  /* 0x0000000000097919 */ /* 0x000e2e0000002100 */
[----:B------:R-:W0:Y:S01]  /*0020*/  LDC.64 R2, c[0x0][0x380] ;  /* 0x0000e000ff027b82 */ /* 0x000e220000000a00 */
[----:B------:R-:W1:Y:S07]  /*0030*/  LDCU.64 UR4, c[0x0][0x358] ;  /* 0x00006b00ff0477ac */ /* 0x000e6e0008000a00 */
[----:B------:R-:W2:Y:S08]  /*0040*/  LDC.64 R4, c[0x0][0x388] ;  /* 0x0000e200ff047b82 */ /* 0x000eb00000000a00 */
[----:B------:R-:W3:Y:S01]  /*0050*/  LDC.64 R6, c[0x0][0x390] ;  /* 0x0000e400ff067b82 */ /* 0x000ee20000000a00 */
[----:B0-----:R-:W-:-:S04]  /*0060*/  IMAD.WIDE.U32 R2, R9, 0x4, R2 ;  /* 0x0000000409027825 */ /* 0x001fc800078e0002 */
[C---:B--2---:R-:W-:Y:S02]  /*0070*/  IMAD.WIDE.U32 R4, R9.reuse, 0x4, R4 ;  /* 0x0000000409047825 */ /* 0x044fe400078e0004 */
[----:B-1----:R-:W2:Y:S04]  /*0080*/  LDG.E R2, desc[UR4][R2.64] ;  /* 0x0000000402027981 */ /* 0x002ea8000c1e1900 */
[----:B------:R-:W2:Y:S01]  /*0090*/  LDG.E R5, desc[UR4][R4.64] ;  /* 0x0000000404057981 */ /* 0x000ea2000c1e1900 */
[----:B---3--:R-:W-:Y:S01]  /*00a0*/  IMAD.WIDE.U32 R6, R9, 0x4, R6 ;  /* 0x0000000409067825 */ /* 0x008fe200078e0006 */
[----:B--2---:R-:W-:-:S05]  /*00b0*/  IADD3 R9, PT, PT, R2, R5, RZ ;  /* 0x0000000502097210 */ /* 0x004fca0007ffe0ff */
[----:B------:R-:W-:Y:S01]  /*00c0*/  STG.E desc[UR4][R6.64], R9 ;  /* 0x0000000906007986 */ /* 0x000fe2000c101904 */
[----:B------:R-:W-:Y:S05]  /*00d0*/  EXIT ;  /* 0x000000000000794d */ /* 0x000fea0003800000 */
.L_x_0:
[----:B------:R-:W-:-:S00]  /*00e0*/  BRA `(.L_x_0) ;  /* 0xfffffffc00fc7947 */ /* 0x000fc0000383ffff */
[----:B------:R-:W-:-:S00]  /*00f0*/  NOP ;  /* 0x0000000000007918 */ /* 0x000fc00000000000 */
        /* <DEDUP_REMOVED lines=8> */
.L_x_1:


//--------------------- .nv.shared.reserved.0     --------------------------
	.section	.nv.shared.reserved.0,"aw",@nobits
	.weak		__nv_reservedSMEM_offset_0_alias
	.size		__nv_reservedSMEM_offset_0_alias, 0, 64
	.other		__nv_reservedSMEM_offset_0_alias,@"STO_CUDA_RESERVED_SHARED STV_DEFAULT"
__nv_reservedSMEM_offset_0_alias:
	.zero		0
	.zero		64


//--------------------- .nv.constant0._Z12addArraysGPUPiS_S_ --------------------------
	.section	.nv.constant0._Z12addArraysGPUPiS_S_,"a",@progbits
	.sectionflags	@""
	.align	4
.nv.constant0._Z12addArraysGPUPiS_S_:
	.zero		920


//--------------------- SYMBOLS --------------------------

	.type		.nv.reservedSmem.offset0,@object
	.size		.nv.reservedSmem.offset0,0x4
